//
// Generated by NVIDIA NVVM Compiler
//
// Compiler Build ID: CL-36424714
// Cuda compilation tools, release 13.0, V13.0.88
// Based on NVVM 20.0.0
//

.version 9.0
.target sm_100
.address_size 64

	// .globl	_Z5scan4v
.extern .func  (.param .b32 func_retval0) vprintf
(
	.param .b64 vprintf_param_0,
	.param .b64 vprintf_param_1
)
;
.global .align 1 .b8 $str[28] = {116, 104, 114, 101, 97, 100, 32, 37, 100, 32, 102, 105, 110, 97, 108, 32, 118, 97, 108, 117, 101, 32, 61, 32, 37, 100, 10};

.visible .entry _Z5scan4v()
{
	.local .align 8 .b8 	__local_depot0[8];
	.reg .b64 	%SP;
	.reg .b64 	%SPL;
	.reg .pred 	%p<7>;
	.reg .b32 	%r<16>;
	.reg .b64 	%rd<5>;

	mov.u64 	%SPL, __local_depot0;
	cvta.local.u64 	%SP, %SPL;
	mov.u32 	%r1, %tid.x;
	not.b32 	%r2, %r1;
	and.b32  	%r3, %r1, 7;
	and.b32  	%r4, %r2, 31;
	shfl.sync.up.b32	%r5|%p1, %r4, 1, 6144, -1;
	setp.eq.s32 	%p2, %r3, 0;
	selp.b32 	%r6, 0, %r5, %p2;
	add.s32 	%r7, %r6, %r4;
	shfl.sync.up.b32	%r8|%p3, %r7, 2, 6144, -1;
	setp.lt.u32 	%p4, %r3, 2;
	selp.b32 	%r9, 0, %r8, %p4;
	add.s32 	%r10, %r9, %r7;
	shfl.sync.up.b32	%r11|%p5, %r10, 4, 6144, -1;
	setp.lt.u32 	%p6, %r3, 4;
	selp.b32 	%r12, 0, %r11, %p6;
	add.s32 	%r13, %r12, %r10;
	add.u64 	%rd1, %SP, 0;
	add.u64 	%rd2, %SPL, 0;
	st.local.v2.u32 	[%rd2], {%r1, %r13};
	mov.u64 	%rd3, $str;
	cvta.global.u64 	%rd4, %rd3;
	{ // callseq 0, 0
	.param .b64 param0;
	st.param.b64 	[param0], %rd4;
	.param .b64 param1;
	st.param.b64 	[param1], %rd1;
	.param .b32 retval0;
	call.uni (retval0), 
	vprintf, 
	(
	param0, 
	param1
	);
	ld.param.b32 	%r14, [retval0];
	} // callseq 0
	ret;

}


// ===== COMPILED SASS (sm_100) =====

	.target	sm_100

	.elftype	@"ET_EXEC"


//--------------------- .note.nv.tkinfo           --------------------------
	.section	.note.nv.tkinfo,"",@"SHT_NOTE"
	.sectionflags	@"SHF_NOTE_NV_TKINFO"
	.tkinfo
        /*0018*/ 	.word	0x00000002
        /*0030*/ 	.string	""
        /*0030*/ 	.string	"ptxas"
        /*0030*/ 	.string	"Cuda compilation tools, release 13.0, V13.0.88"
        /*0030*/ 	.string	"Build cuda_13.0.r13.0/compiler.36424714_0"
        /*0030*/ 	.string	"-arch sm_100 -m 64 "



//--------------------- .note.nv.cuinfo           --------------------------
	.section	.note.nv.cuinfo,"",@"SHT_NOTE"
	.sectionflags	@"SHF_NOTE_NV_CUINFO"
        /*0018*/ 	.short	0x0002
        /*001a*/ 	.short	0x0064
        /*001c*/ 	.short	0x0082
	.zero		2


//--------------------- .nv.info                  --------------------------
	.section	.nv.info,"",@"SHT_CUDA_INFO"
	.align	4


	//----- nvinfo : EIATTR_REGCOUNT
	.align		4
        /*0000*/ 	.byte	0x04, 0x2f
        /*0002*/ 	.short	(.L_2 - .L_1)
	.align		4
.L_1:
        /*0004*/ 	.word	index@(_Z5scan4v)
        /*0008*/ 	.word	0x00000018


	//----- nvinfo : EIATTR_FRAME_SIZE
	.align		4
.L_2:
        /*000c*/ 	.byte	0x04, 0x11
        /*000e*/ 	.short	(.L_4 - .L_3)
	.align		4
.L_3:
        /*0010*/ 	.word	index@(_Z5scan4v)
        /*0014*/ 	.word	0x00000008


	//----- nvinfo : EIATTR_MIN_STACK_SIZE
	.align		4
.L_4:
        /*0018*/ 	.byte	0x04, 0x12
        /*001a*/ 	.short	(.L_6 - .L_5)
	.align		4
.L_5:
        /*001c*/ 	.word	index@(_Z5scan4v)
        /*0020*/ 	.word	0x00000008
.L_6:


//--------------------- .nv.compat                --------------------------
	.section	.nv.compat,"",@"SHT_CUDA_COMPAT_INFO"
	.align	4
        /*0000*/ 	.byte	0x02, 0x09, 0x00, 0x00, 0x02, 0x02, 0x01, 0x00, 0x02, 0x05, 0x05, 0x00, 0x03, 0x07, 0x01, 0x01
        /*0010*/ 	.byte	0x02, 0x03, 0x00, 0x00, 0x02, 0x06, 0x01, 0x00, 0x04, 0x0b, 0x08, 0x00, 0x09, 0x00, 0x00, 0x00
        /*0020*/ 	.byte	0x00, 0x00, 0x00, 0x00


//--------------------- .nv.info._Z5scan4v        --------------------------
	.section	.nv.info._Z5scan4v,"",@"SHT_CUDA_INFO"
	.sectionflags	@""
	.align	4


	//----- nvinfo : EIATTR_CUDA_API_VERSION
	.align		4
        /*0000*/ 	.byte	0x04, 0x37
        /*0002*/ 	.short	(.L_8 - .L_7)
.L_7:
        /*0004*/ 	.word	0x00000082


	//----- nvinfo : EIATTR_SPARSE_MMA_MASK
	.align		4
.L_8:
        /*0008*/ 	.byte	0x03, 0x50
        /*000a*/ 	.short	0x0000


	//----- nvinfo : EIATTR_MAXREG_COUNT
	.align		4
        /*000c*/ 	.byte	0x03, 0x1b
        /*000e*/ 	.short	0x00ff


	//----- nvinfo : EIATTR_EXTERNS
	.align		4
        /*0010*/ 	.byte	0x04, 0x0f
        /*0012*/ 	.short	(.L_10 - .L_9)


	//   ....[0]....
	.align		4
.L_9:
        /*0014*/ 	.word	index@(vprintf)


	//----- nvinfo : EIATTR_MERCURY_ISA_VERSION
	.align		4
.L_10:
        /*0018*/ 	.byte	0x03, 0x5f
        /*001a*/ 	.short	0x0101


	//----- nvinfo : EIATTR_COOP_GROUP_MASK_REGIDS
	.align		4
        /*001c*/ 	.byte	0x04, 0x29
        /*001e*/ 	.short	(.L_12 - .L_11)


	//   ....[0]....
.L_11:
        /*0020*/ 	.word	0xffffffff


	//   ....[1]....
        /*0024*/ 	.word	0xffffffff


	//   ....[2]....
        /*0028*/ 	.word	0xffffffff


	//----- nvinfo : EIATTR_COOP_GROUP_INSTR_OFFSETS
	.align		4
.L_12:
        /*002c*/ 	.byte	0x04, 0x28
        /*002e*/ 	.short	(.L_14 - .L_13)


	//   ....[0]....
.L_13:
        /*0030*/ 	.word	0x00000090


	//   ....[1]....
        /*0034*/ 	.word	0x000000d0


	//   ....[2]....
        /*0038*/ 	.word	0x00000130


	//----- nvinfo : EIATTR_VRC_CTA_INIT_COUNT
	.align		4
.L_14:
        /*003c*/ 	.byte	0x02, 0x4a
	.zero		1
	.zero		1


	//----- nvinfo : EIATTR_SYSCALL_OFFSETS
	.align		4
        /*0040*/ 	.byte	0x04, 0x46
        /*0042*/ 	.short	(.L_16 - .L_15)


	//   ....[0]....
.L_15:
        /*0044*/ 	.word	0x000001c0


	//----- nvinfo : EIATTR_EXIT_INSTR_OFFSETS
	.align		4
.L_16:
        /*0048*/ 	.byte	0x04, 0x1c
        /*004a*/ 	.short	(.L_18 - .L_17)


	//   ....[0]....
.L_17:
        /*004c*/ 	.word	0x000001d0


	//----- nvinfo : EIATTR_SW_WAR
	.align		4
.L_18:
        /*0050*/ 	.byte	0x04, 0x36
        /*0052*/ 	.short	(.L_20 - .L_19)
.L_19:
        /*0054*/ 	.word	0x00000008
.L_20:


//--------------------- .nv.callgraph             --------------------------
	.section	.nv.callgraph,"",@"SHT_CUDA_CALLGRAPH"
	.align	4
	.sectionentsize	8
	.align		4
        /*0000*/ 	.word	0x00000000
	.align		4
        /*0004*/ 	.word	0xffffffff
	.align		4
        /*0008*/ 	.word	index@(_Z5scan4v)
	.align		4
        /*000c*/ 	.word	index@(vprintf)
	.align		4
        /*0010*/ 	.word	0x00000000
	.align		4
        /*0014*/ 	.word	0xfffffffe
	.align		4
        /*0018*/ 	.word	0x00000000
	.align		4
        /*001c*/ 	.word	0xfffffffd
	.align		4
        /*0020*/ 	.word	0x00000000
	.align		4
        /*0024*/ 	.word	0xfffffffc


//--------------------- .nv.constant4             --------------------------
	.section	.nv.constant4,"a",@progbits
	.align	8
	.align		8
.nv.constant4:
        /*0000*/ 	.dword	vprintf
	.align		8
        /*0008*/ 	.dword	$str


//--------------------- .text._Z5scan4v           --------------------------
	.section	.text._Z5scan4v,"ax",@progbits
	.align	128
        .global         _Z5scan4v
        .type           _Z5scan4v,@function
        .size           _Z5scan4v,(.L_x_2 - _Z5scan4v)
        .other          _Z5scan4v,@"STO_CUDA_ENTRY STV_DEFAULT"
_Z5scan4v:
.text._Z5scan4v:
[----:B------:R-:W0:Y:S01]  /*0000*/  LDC R1, c[0x0][0x37c] ;  /* 0x0000df00ff017b82 */ /* 0x000e220000000800 */
[----:B------:R-:W1:Y:S01]  /*0010*/  S2R R8, SR_TID.X ;  /* 0x0000000000087919 */ /* 0x000e620000002100 */
[----:B0-----:R-:W-:Y:S01]  /*0020*/  VIADD R1, R1, 0xfffffff8 ;  /* 0xfffffff801017836 */ /* 0x001fe20000000000 */
[----:B------:R-:W0:Y:S01]  /*0030*/  LDCU UR4, c[0x0][0x2f8] ;  /* 0x00005f00ff0477ac */ /* 0x000e220008000800 */
[----:B------:R-:W2:Y:S01]  /*0040*/  LDCU.64 UR6, c[0x4][0x8] ;  /* 0x01000100ff0677ac */ /* 0x000ea20008000a00 */
[----:B------:R-:W3:Y:S01]  /*0050*/  LDCU UR5, c[0x0][0x2fc] ;  /* 0x00005f80ff0577ac */ /* 0x000ee20008000800 */
[C---:B-1----:R-:W-:Y:S02]  /*0060*/  LOP3.LUT R3, R8.reuse, 0x1f, RZ, 0xc, !PT ;  /* 0x0000001f08037812 */ /* 0x042fe400078e0cff */
[C---:B------:R-:W-:Y:S02]  /*0070*/  LOP3.LUT P0, RZ, R8.reuse, 0x7, RZ, 0xc0, !PT ;  /* 0x0000000708ff7812 */ /* 0x040fe4000780c0ff */
[----:B------:R-:W-:Y:S01]  /*0080*/  LOP3.LUT R2, R8, 0x7, RZ, 0xc0, !PT ;  /* 0x0000000708027812 */ /* 0x000fe200078ec0ff */
[----:B------:R-:W1:Y:S02]  /*0090*/  SHFL.UP PT, R0, R3, 0x1, 0x1800 ;  /* 0x0438000003007f89 */ /* 0x000e6400000e0000 */
[----:B-1----:R-:W-:-:S02]  /*00a0*/  SEL R0, R0, RZ, P0 ;  /* 0x000000ff00007207 */ /* 0x002fc40000000000 */
[----:B------:R-:W-:-:S03]  /*00b0*/  ISETP.GE.U32.AND P0, PT, R2, 0x2, PT ;  /* 0x000000020200780c */ /* 0x000fc60003f06070 */
[----:B------:R-:W-:-:S05]  /*00c0*/  IMAD.IADD R4, R3, 0x1, R0 ;  /* 0x0000000103047824 */ /* 0x000fca00078e0200 */
[----:B------:R-:W1:Y:S02]  /*00d0*/  SHFL.UP PT, R0, R4, 0x2, 0x1800 ;  /* 0x0458000004007f89 */ /* 0x000e6400000e0000 */
[----:B-1----:R-:W-:Y:S02]  /*00e0*/  SEL R5, R0, RZ, P0 ;  /* 0x000000ff00057207 */ /* 0x002fe40000000000 */
[----:B------:R-:W-:Y:S02]  /*00f0*/  ISETP.GE.U32.AND P0, PT, R2, 0x4, PT ;  /* 0x000000040200780c */ /* 0x000fe40003f06070 */
[----:B------:R-:W-:Y:S01]  /*0100*/  MOV R2, 0x0 ;  /* 0x0000000000027802 */ /* 0x000fe20000000f00 */
[----:B------:R-:W-:Y:S02]  /*0110*/  IMAD.IADD R0, R4, 0x1, R5 ;  /* 0x0000000104007824 */ /* 0x000fe400078e0205 */
[----:B--2---:R-:W-:-:S03]  /*0120*/  IMAD.U32 R4, RZ, RZ, UR6 ;  /* 0x00000006ff047e24 */ /* 0x004fc6000f8e00ff */
[----:B------:R-:W1:Y:S01]  /*0130*/  SHFL.UP PT, R5, R0, 0x4, 0x1800 ;  /* 0x0498000000057f89 */ /* 0x000e6200000e0000 */
[----:B------:R-:W2:Y:S01]  /*0140*/  LDC.64 R2, c[0x4][R2] ;  /* 0x0100000002027b82 */ /* 0x000ea20000000a00 */
[----:B-1----:R-:W-:Y:S02]  /*0150*/  SEL R5, R5, RZ, P0 ;  /* 0x000000ff05057207 */ /* 0x002fe40000000000 */
[----:B0-----:R-:W-:-:S03]  /*0160*/  IADD3 R6, P0, PT, R1, UR4, RZ ;  /* 0x0000000401067c10 */ /* 0x001fc6000ff1e0ff */
[----:B------:R-:W-:Y:S02]  /*0170*/  IMAD.IADD R9, R0, 0x1, R5 ;  /* 0x0000000100097824 */ /* 0x000fe400078e0205 */
[----:B------:R-:W-:Y:S02]  /*0180*/  IMAD.U32 R5, RZ, RZ, UR7 ;  /* 0x00000007ff057e24 */ /* 0x000fe4000f8e00ff */
[----:B---3--:R-:W-:Y:S01]  /*0190*/  IMAD.X R7, RZ, RZ, UR5, P0 ;  /* 0x00000005ff077e24 */ /* 0x008fe200080e06ff */
[----:B------:R0:W-:Y:S06]  /*01a0*/  STL.64 [R1], R8 ;  /* 0x0000000801007387 */ /* 0x0001ec0000100a00 */
[----:B------:R-:W-:-:S07]  /*01b0*/  LEPC R20, `(.L_x_0) ;  /* 0x000000001014794e */ /* 0x000fce0000000000 */
[----:B0-2---:R-:W-:Y:S05]  /*01c0*/  CALL.ABS.NOINC R2 ;  /* 0x0000000002007343 */ /* 0x005fea0003c00000 */
.L_x_0:
[----:B------:R-:W-:Y:S05]  /*01d0*/  EXIT ;  /* 0x000000000000794d */ /* 0x000fea0003800000 */
.L_x_1:
[----:B------:R-:W-:-:S00]  /*01e0*/  BRA `(.L_x_1) ;  /* 0xfffffffc00fc7947 */ /* 0x000fc0000383ffff */
[----:B------:R-:W-:-:S00]  /*01f0*/  NOP ;  /* 0x0000000000007918 */ /* 0x000fc00000000000 */
        /* <DEDUP_REMOVED lines=8> */
.L_x_2:


//--------------------- .nv.global.init           --------------------------
	.section	.nv.global.init,"aw",@progbits
.nv.global.init:
	.type		$str,@object
	.size		$str,(.L_0 - $str)
$str:
        /*0000*/ 	.byte	0x74, 0x68, 0x72, 0x65, 0x61, 0x64, 0x20, 0x25, 0x64, 0x20, 0x66, 0x69, 0x6e, 0x61, 0x6c, 0x20
        /*0010*/ 	.byte	0x76, 0x61, 0x6c, 0x75, 0x65, 0x20, 0x3d, 0x20, 0x25, 0x64, 0x0a, 0x00
.L_0:


//--------------------- .nv.shared.reserved.0     --------------------------
	.section	.nv.shared.reserved.0,"aw",@nobits
	.weak		__nv_reservedSMEM_offset_0_alias
	.size		__nv_reservedSMEM_offset_0_alias, 0, 64
	.other		__nv_reservedSMEM_offset_0_alias,@"STO_CUDA_RESERVED_SHARED STV_DEFAULT"
__nv_reservedSMEM_offset_0_alias:
	.zero		0
	.zero		64


//--------------------- .nv.constant0._Z5scan4v   --------------------------
	.section	.nv.constant0._Z5scan4v,"a",@progbits
	.sectionflags	@""
	.align	4
.nv.constant0._Z5scan4v:
	.zero		896


//--------------------- SYMBOLS --------------------------

	.type		.nv.reservedSmem.offset0,@object
	.size		.nv.reservedSmem.offset0,0x4
	.type		vprintf,@function
